	.headerflags	@"EF_CUDA_TEXMODE_UNIFIED EF_CUDA_64BIT_ADDRESS EF_CUDA_ACCELERATORS EF_CUDA_SM90 EF_CUDA_VIRTUAL_SM(EF_CUDA_SM90)"
	.elftype	@"ET_EXEC"


//--------------------- .nv.info                  --------------------------
	.section	.nv.info,"",@"SHT_CUDA_INFO"
	.align	4


	//----- nvinfo : EIATTR_REGCOUNT
	.align		4
        /*0000*/ 	.byte	0x04, 0x2f
        /*0002*/ 	.short	(.L_1 - .L_0)
	.align		4
.L_0:
        /*0004*/ 	.word	index@(triton_poi_fused_max_pool2d_with_indices_20)
        /*0008*/ 	.word	0x00000020


	//----- nvinfo : EIATTR_MIN_STACK_SIZE
	.align		4
.L_1:
        /*000c*/ 	.byte	0x04, 0x12
        /*000e*/ 	.short	(.L_3 - .L_2)
	.align		4
.L_2:
        /*0010*/ 	.word	index@(triton_poi_fused_max_pool2d_with_indices_20)
        /*0014*/ 	.word	0x00000000


	//----- nvinfo : EIATTR_FRAME_SIZE
	.align		4
.L_3:
        /*0018*/ 	.byte	0x04, 0x11
        /*001a*/ 	.short	(.L_5 - .L_4)
	.align		4
.L_4:
        /*001c*/ 	.word	index@(triton_poi_fused_max_pool2d_with_indices_20)
        /*0020*/ 	.word	0x00000000


	//----- nvinfo : EIATTR_MIN_STACK_SIZE
	.align		4
.L_5:
        /*0024*/ 	.byte	0x04, 0x12
        /*0026*/ 	.short	(.L_7 - .L_6)
	.align		4
.L_6:
        /*0028*/ 	.word	index@(triton_poi_fused_max_pool2d_with_indices_20)
        /*002c*/ 	.word	0x00000000
.L_7:


//--------------------- .nv.info.triton_poi_fused_max_pool2d_with_indices_20 --------------------------
	.section	.nv.info.triton_poi_fused_max_pool2d_with_indices_20,"",@"SHT_CUDA_INFO"
	.sectionflags	@""
	.align	4


	//----- nvinfo : EIATTR_CUDA_API_VERSION
	.align		4
        /*0000*/ 	.byte	0x04, 0x37
        /*0002*/ 	.short	(.L_9 - .L_8)
.L_8:
        /*0004*/ 	.word	0x0000007c


	//----- nvinfo : EIATTR_KPARAM_INFO
	.align		4
.L_9:
        /*0008*/ 	.byte	0x04, 0x17
        /*000a*/ 	.short	(.L_11 - .L_10)
.L_10:
        /*000c*/ 	.word	0x00000000
        /*0010*/ 	.short	0x0004
        /*0012*/ 	.short	0x001c
        /*0014*/ 	.byte	0x00, 0xf0, 0x11, 0x00


	//----- nvinfo : EIATTR_KPARAM_INFO
	.align		4
.L_11:
        /*0018*/ 	.byte	0x04, 0x17
        /*001a*/ 	.short	(.L_13 - .L_12)
.L_12:
        /*001c*/ 	.word	0x00000000
        /*0020*/ 	.short	0x0003
        /*0022*/ 	.short	0x0018
        /*0024*/ 	.byte	0x00, 0xf0, 0x11, 0x00


	//----- nvinfo : EIATTR_KPARAM_INFO
	.align		4
.L_13:
        /*0028*/ 	.byte	0x04, 0x17
        /*002a*/ 	.short	(.L_15 - .L_14)
.L_14:
        /*002c*/ 	.word	0x00000000
        /*0030*/ 	.short	0x0002
        /*0032*/ 	.short	0x0010
        /*0034*/ 	.byte	0x00, 0xf4, 0x21, 0x00


	//----- nvinfo : EIATTR_KPARAM_INFO
	.align		4
.L_15:
        /*0038*/ 	.byte	0x04, 0x17
        /*003a*/ 	.short	(.L_17 - .L_16)
.L_16:
        /*003c*/ 	.word	0x00000000
        /*0040*/ 	.short	0x0001
        /*0042*/ 	.short	0x0008
        /*0044*/ 	.byte	0x00, 0xf4, 0x21, 0x00


	//----- nvinfo : EIATTR_KPARAM_INFO
	.align		4
.L_17:
        /*0048*/ 	.byte	0x04, 0x17
        /*004a*/ 	.short	(.L_19 - .L_18)
.L_18:
        /*004c*/ 	.word	0x00000000
        /*0050*/ 	.short	0x0000
        /*0052*/ 	.short	0x0000
        /*0054*/ 	.byte	0x00, 0xf4, 0x21, 0x00


	//----- nvinfo : EIATTR_SPARSE_MMA_MASK
	.align		4
.L_19:
        /*0058*/ 	.byte	0x03, 0x50
        /*005a*/ 	.short	0x0000


	//----- nvinfo : EIATTR_MAXREG_COUNT
	.align		4
        /*005c*/ 	.byte	0x03, 0x1b
        /*005e*/ 	.short	0x00ff


	//----- nvinfo : EIATTR_EXIT_INSTR_OFFSETS
	.align		4
        /*0060*/ 	.byte	0x04, 0x1c
        /*0062*/ 	.short	(.L_21 - .L_20)


	//   ....[0]....
.L_20:
        /*0064*/ 	.word	0x00000cc0


	//   ....[1]....
        /*0068*/ 	.word	0x00000cf0


	//----- nvinfo : EIATTR_REQNTID
	.align		4
.L_21:
        /*006c*/ 	.byte	0x04, 0x10
        /*006e*/ 	.short	(.L_23 - .L_22)
.L_22:
        /*0070*/ 	.word	0x00000080
        /*0074*/ 	.word	0x00000001
        /*0078*/ 	.word	0x00000001


	//----- nvinfo : EIATTR_CBANK_PARAM_SIZE
	.align		4
.L_23:
        /*007c*/ 	.byte	0x03, 0x19
        /*007e*/ 	.short	0x0020


	//----- nvinfo : EIATTR_PARAM_CBANK
	.align		4
        /*0080*/ 	.byte	0x04, 0x0a
        /*0082*/ 	.short	(.L_25 - .L_24)
	.align		4
.L_24:
        /*0084*/ 	.word	index@(.nv.constant0.triton_poi_fused_max_pool2d_with_indices_20)
        /*0088*/ 	.short	0x0210
        /*008a*/ 	.short	0x0020


	//----- nvinfo : EIATTR_SW_WAR
	.align		4
.L_25:
        /*008c*/ 	.byte	0x04, 0x36
        /*008e*/ 	.short	(.L_27 - .L_26)
.L_26:
        /*0090*/ 	.word	0x00000008
.L_27:


//--------------------- .nv.callgraph             --------------------------
	.section	.nv.callgraph,"",@"SHT_CUDA_CALLGRAPH"
	.align	4
	.sectionentsize	8
	.align		4
        /*0000*/ 	.word	0x00000000
	.align		4
        /*0004*/ 	.word	0xffffffff
	.align		4
        /*0008*/ 	.word	0x00000000
	.align		4
        /*000c*/ 	.word	0xfffffffe
	.align		4
        /*0010*/ 	.word	0x00000000
	.align		4
        /*0014*/ 	.word	0xfffffffd
	.align		4
        /*0018*/ 	.word	0x00000000
	.align		4
        /*001c*/ 	.word	0xfffffffc


//--------------------- .text.triton_poi_fused_max_pool2d_with_indices_20 --------------------------
	.section	.text.triton_poi_fused_max_pool2d_with_indices_20,"ax",@progbits
	.sectionflags	@"SHF_BARRIERS=1"
	.align	128
        .global         triton_poi_fused_max_pool2d_with_indices_20
        .type           triton_poi_fused_max_pool2d_with_indices_20,@function
        .size           triton_poi_fused_max_pool2d_with_indices_20,(.L_x_1 - triton_poi_fused_max_pool2d_with_indices_20)
        .other          triton_poi_fused_max_pool2d_with_indices_20,@"STO_CUDA_ENTRY STV_DEFAULT"
triton_poi_fused_max_pool2d_with_indices_20:
.text.triton_poi_fused_max_pool2d_with_indices_20:
[----:B------:R-:W0:Y:S01]  /*0000*/  LDC R1, c[0x0][0x28] ;  /* 0x00000a00ff017b82 */ /* 0x000e220000000800 */
[----:B------:R-:W1:Y:S07]  /*0010*/  S2R R7, SR_CTAID.X ;  /* 0x0000000000077919 */ /* 0x000e6e0000002500 */
[----:B------:R-:W2:Y:S01]  /*0020*/  LDC.64 R14, c[0x0][0x210] ;  /* 0x00008400ff0e7b82 */ /* 0x000ea20000000a00 */
[----:B------:R-:W-:Y:S01]  /*0030*/  IMAD.MOV.U32 R11, RZ, RZ, RZ ;  /* 0x000000ffff0b7224 */ /* 0x000fe200078e00ff */
[----:B------:R-:W-:Y:S01]  /*0040*/  CS2R R28, SRZ ;  /* 0x00000000001c7805 */ /* 0x000fe2000001ff00 */
[----:B------:R-:W3:Y:S01]  /*0050*/  S2R R6, SR_TID.X ;  /* 0x0000000000067919 */ /* 0x000ee20000002100 */
[----:B------:R-:W-:Y:S01]  /*0060*/  ULDC.64 UR6, c[0x0][0x208] ;  /* 0x0000820000067ab9 */ /* 0x000fe20000000a00 */
[----:B------:R-:W4:Y:S01]  /*0070*/  S2R R8, SR_CTAID.Y ;  /* 0x0000000000087919 */ /* 0x000f220000002600 */
[----:B------:R-:W-:-:S02]  /*0080*/  IMAD.MOV.U32 R27, RZ, RZ, RZ ;  /* 0x000000ffff1b7224 */ /* 0x000fc400078e00ff */
[----:B------:R-:W5:Y:S01]  /*0090*/  S2UR UR5, SR_CgaCtaId ;  /* 0x00000000000579c3 */ /* 0x000f620000008800 */
[----:B------:R-:W-:Y:S01]  /*00a0*/  UMOV UR4, 0x400 ;  /* 0x0000040000047882 */ /* 0x000fe20000000000 */
[----:B------:R-:W-:Y:S01]  /*00b0*/  ULDC.64 UR8, c[0x0][0x220] ;  /* 0x0000880000087ab9 */ /* 0x000fe20000000a00 */
[----:B-1----:R-:W-:Y:S01]  /*00c0*/  IMAD.SHL.U32 R7, R7, 0x40, RZ ;  /* 0x0000004007077824 */ /* 0x002fe200078e00ff */
[----:B---3--:R-:W-:-:S04]  /*00d0*/  SHF.R.U32.HI R0, RZ, 0x6, R6 ;  /* 0x00000006ff007819 */ /* 0x008fc80000011606 */
[----:B------:R-:W-:Y:S01]  /*00e0*/  LOP3.LUT R2, R7, 0x3f, R6, 0xf8, !PT ;  /* 0x0000003f07027812 */ /* 0x000fe200078ef806 */
[----:B----4-:R-:W-:Y:S01]  /*00f0*/  IMAD.SHL.U32 R9, R8, 0x8, RZ ;  /* 0x0000000808097824 */ /* 0x010fe200078e00ff */
[----:B------:R-:W-:Y:S02]  /*0100*/  SGXT.U32 R0, R0, 0x1 ;  /* 0x000000010000781a */ /* 0x000fe40000000000 */
[----:B------:R-:W-:Y:S02]  /*0110*/  SHF.R.S32.HI R3, RZ, 0x1f, R2 ;  /* 0x0000001fff037819 */ /* 0x000fe40000011402 */
[----:B------:R-:W-:Y:S02]  /*0120*/  LOP3.LUT R0, R9, R0, RZ, 0xfc, !PT ;  /* 0x0000000009007212 */ /* 0x000fe400078efcff */
[----:B------:R-:W-:Y:S02]  /*0130*/  LEA.HI R3, R3, R2, RZ, 0x3 ;  /* 0x0000000203037211 */ /* 0x000fe400078f18ff */
[----:B------:R-:W-:Y:S01]  /*0140*/  ISETP.GE.AND P2, PT, R2, 0x40, PT ;  /* 0x000000400200780c */ /* 0x000fe20003f46270 */
[----:B------:R-:W-:Y:S01]  /*0150*/  IMAD.SHL.U32 R20, R0, 0x100, RZ ;  /* 0x0000010000147824 */ /* 0x000fe200078e00ff */
[C---:B------:R-:W-:Y:S01]  /*0160*/  LOP3.LUT R5, R3.reuse, 0x7ffffff8, RZ, 0xc0, !PT ;  /* 0x7ffffff803057812 */ /* 0x040fe200078ec0ff */
[----:B------:R-:W-:-:S03]  /*0170*/  IMAD.SHL.U32 R3, R3, 0x4, RZ ;  /* 0x0000000403037824 */ /* 0x000fc600078e00ff */
[----:B------:R-:W-:Y:S01]  /*0180*/  LOP3.LUT R26, R20, 0x200, RZ, 0xfc, !PT ;  /* 0x00000200141a7812 */ /* 0x000fe200078efcff */
[----:B------:R-:W-:Y:S01]  /*0190*/  IMAD.IADD R5, R2, 0x1, -R5 ;  /* 0x0000000102057824 */ /* 0x000fe200078e0a05 */
[----:B------:R-:W-:-:S05]  /*01a0*/  LOP3.LUT R4, R3, 0xffffffe0, RZ, 0xc0, !PT ;  /* 0xffffffe003047812 */ /* 0x000fca00078ec0ff */
[----:B------:R-:W-:-:S04]  /*01b0*/  IMAD R21, R5, 0x2, R4 ;  /* 0x0000000205157824 */ /* 0x000fc800078e0204 */
[C---:B------:R-:W-:Y:S02]  /*01c0*/  VIADD R2, R21.reuse, 0x1 ;  /* 0x0000000115027836 */ /* 0x040fe40000000000 */
[----:B------:R-:W-:Y:S02]  /*01d0*/  IMAD.IADD R5, R21, 0x1, R20 ;  /* 0x0000000115057824 */ /* 0x000fe400078e0214 */
[----:B------:R-:W-:Y:S02]  /*01e0*/  IMAD.IADD R13, R20, 0x1, R2 ;  /* 0x00000001140d7824 */ /* 0x000fe400078e0202 */
[----:B--2---:R-:W-:-:S04]  /*01f0*/  IMAD.WIDE R4, R5, 0x4, R14 ;  /* 0x0000000405047825 */ /* 0x004fc800078e020e */
[----:B------:R-:W-:Y:S01]  /*0200*/  IMAD.WIDE R12, R13, 0x4, R14 ;  /* 0x000000040d0c7825 */ /* 0x000fe200078e020e */
[----:B------:R1:W2:Y:S03]  /*0210*/  @!P2 LDG.E.EL R11, desc[UR6][R4.64] ;  /* 0x00000006040ba981 */ /* 0x0002a6000c2e1900 */
[----:B------:R-:W-:Y:S01]  /*0220*/  IMAD.IADD R23, R21, 0x1, R26 ;  /* 0x0000000115177824 */ /* 0x000fe200078e021a */
[----:B------:R3:W2:Y:S01]  /*0230*/  @!P2 LDG.E.EL R28, desc[UR6][R12.64] ;  /* 0x000000060c1ca981 */ /* 0x0006a2000c2e1900 */
[----:B------:R-:W-:Y:S02]  /*0240*/  IMAD.IADD R19, R26, 0x1, R2 ;  /* 0x000000011a137824 */ /* 0x000fe400078e0202 */
[----:B------:R-:W-:-:S04]  /*0250*/  IMAD.WIDE R22, R23, 0x4, R14 ;  /* 0x0000000417167825 */ /* 0x000fc800078e020e */
[----:B------:R-:W-:Y:S01]  /*0260*/  IMAD.WIDE R18, R19, 0x4, R14 ;  /* 0x0000000413127825 */ /* 0x000fe200078e020e */
[----:B------:R-:W4:Y:S03]  /*0270*/  @!P2 LDG.E.EL R29, desc[UR6][R22.64] ;  /* 0x00000006161da981 */ /* 0x000f26000c2e1900 */
[----:B------:R-:W-:Y:S01]  /*0280*/  VIADD R25, R21, 0x10 ;  /* 0x0000001015197836 */ /* 0x000fe20000000000 */
[----:B------:R3:W4:Y:S03]  /*0290*/  @!P2 LDG.E.EL R27, desc[UR6][R18.64] ;  /* 0x00000006121ba981 */ /* 0x000726000c2e1900 */
[--C-:B------:R-:W-:Y:S01]  /*02a0*/  IMAD.IADD R17, R20, 0x1, R25.reuse ;  /* 0x0000000114117824 */ /* 0x100fe200078e0219 */
[----:B-1----:R-:W-:Y:S01]  /*02b0*/  CS2R R4, SRZ ;  /* 0x0000000000047805 */ /* 0x002fe2000001ff00 */
[----:B------:R-:W-:-:S02]  /*02c0*/  IMAD.IADD R3, R26, 0x1, R25 ;  /* 0x000000011a037824 */ /* 0x000fc400078e0219 */
[----:B------:R-:W-:Y:S01]  /*02d0*/  IMAD.WIDE R16, R17, 0x4, R14 ;  /* 0x0000000411107825 */ /* 0x000fe200078e020e */
[----:B------:R-:W-:-:S03]  /*02e0*/  LOP3.LUT R24, R20, 0x400, RZ, 0xfc, !PT ;  /* 0x0000040014187812 */ /* 0x000fc600078efcff */
[----:B---3--:R-:W-:Y:S01]  /*02f0*/  IMAD.WIDE R12, R3, 0x4, R14 ;  /* 0x00000004030c7825 */ /* 0x008fe200078e020e */
[----:B------:R1:W3:Y:S03]  /*0300*/  @!P2 LDG.E.EL R5, desc[UR6][R16.64] ;  /* 0x000000061005a981 */ /* 0x0002e6000c2e1900 */
[----:B------:R-:W-:Y:S01]  /*0310*/  IMAD.IADD R10, R24, 0x1, R2 ;  /* 0x00000001180a7824 */ /* 0x000fe200078e0202 */
[----:B------:R1:W5:Y:S01]  /*0320*/  @!P2 LDG.E.EL R4, desc[UR6][R12.64] ;  /* 0x000000060c04a981 */ /* 0x000362000c2e1900 */
[----:B------:R-:W-:Y:S02]  /*0330*/  IMAD.IADD R3, R21, 0x1, R24 ;  /* 0x0000000115037824 */ /* 0x000fe400078e0218 */
[----:B0-----:R-:W-:Y:S01]  /*0340*/  IMAD.WIDE R18, R10, 0x4, R14 ;  /* 0x000000040a127825 */ /* 0x001fe200078e020e */
[----:B------:R-:W-:-:S03]  /*0350*/  LOP3.LUT R10, R20, 0x600, RZ, 0xfc, !PT ;  /* 0x00000600140a7812 */ /* 0x000fc600078efcff */
[----:B------:R-:W-:-:S04]  /*0360*/  IMAD.WIDE R22, R3, 0x4, R14 ;  /* 0x0000000403167825 */ /* 0x000fc800078e020e */
[----:B------:R-:W-:Y:S02]  /*0370*/  IMAD.MOV.U32 R0, RZ, RZ, RZ ;  /* 0x000000ffff007224 */ /* 0x000fe400078e00ff */
[----:B------:R-:W-:Y:S02]  /*0380*/  IMAD.MOV.U32 R3, RZ, RZ, RZ ;  /* 0x000000ffff037224 */ /* 0x000fe400078e00ff */
[----:B-1----:R-:W-:Y:S02]  /*0390*/  IMAD.IADD R17, R21, 0x1, R10 ;  /* 0x0000000115117824 */ /* 0x002fe400078e020a */
[----:B------:R-:W-:Y:S01]  /*03a0*/  IMAD.IADD R13, R10, 0x1, R2 ;  /* 0x000000010a0d7824 */ /* 0x000fe200078e0202 */
[----:B------:R-:W5:Y:S01]  /*03b0*/  @!P2 LDG.E.EL R0, desc[UR6][R22.64] ;  /* 0x000000061600a981 */ /* 0x000f62000c2e1900 */
[----:B------:R-:W-:-:S03]  /*03c0*/  IMAD.MOV.U32 R2, RZ, RZ, RZ ;  /* 0x000000ffff027224 */ /* 0x000fc600078e00ff */
[----:B------:R0:W5:Y:S01]  /*03d0*/  @!P2 LDG.E.EL R3, desc[UR6][R18.64] ;  /* 0x000000061203a981 */ /* 0x000162000c2e1900 */
[----:B------:R-:W-:-:S04]  /*03e0*/  IMAD.WIDE R16, R17, 0x4, R14 ;  /* 0x0000000411107825 */ /* 0x000fc800078e020e */
[----:B------:R-:W-:-:S04]  /*03f0*/  IMAD.WIDE R12, R13, 0x4, R14 ;  /* 0x000000040d0c7825 */ /* 0x000fc800078e020e */
[----:B0-----:R-:W-:Y:S01]  /*0400*/  IMAD.MOV.U32 R19, RZ, RZ, RZ ;  /* 0x000000ffff137224 */ /* 0x001fe200078e00ff */
[----:B------:R-:W5:Y:S05]  /*0410*/  @!P2 LDG.E.EL R2, desc[UR6][R12.64] ;  /* 0x000000060c02a981 */ /* 0x000f6a000c2e1900 */
[----:B------:R0:W5:Y:S01]  /*0420*/  @!P2 LDG.E.EL R19, desc[UR6][R16.64] ;  /* 0x000000061013a981 */ /* 0x000162000c2e1900 */
[C---:B--2---:R-:W-:Y:S02]  /*0430*/  FSETP.GT.AND P3, PT, R28.reuse, R11, PT ;  /* 0x0000000b1c00720b */ /* 0x044fe40003f64000 */
[----:B------:R-:W-:Y:S02]  /*0440*/  FSETP.NAN.AND P1, PT, R28, R28, PT ;  /* 0x0000001c1c00720b */ /* 0x000fe40003f28000 */
[----:B----4-:R-:W-:-:S09]  /*0450*/  FSETP.GT.AND P0, PT, R27, R29, PT ;  /* 0x0000001d1b00720b */ /* 0x010fd20003f04000 */
[----:B------:R-:W-:Y:S02]  /*0460*/  @!P3 FSEL R28, R28, R11, P1 ;  /* 0x0000000b1c1cb208 */ /* 0x000fe40000800000 */
[C---:B------:R-:W-:Y:S02]  /*0470*/  FSETP.NAN.AND P1, PT, R27.reuse, R27, PT ;  /* 0x0000001b1b00720b */ /* 0x040fe40003f28000 */
[----:B---3--:R-:W-:Y:S02]  /*0480*/  FSETP.GEU.AND P5, PT, R28, R5, PT ;  /* 0x000000051c00720b */ /* 0x008fe40003fae000 */
[----:B------:R-:W-:-:S04]  /*0490*/  @!P0 FSEL R27, R27, R29, P1 ;  /* 0x0000001d1b1b8208 */ /* 0x000fc80000800000 */
[----:B-----5:R-:W-:Y:S02]  /*04a0*/  FSETP.GEU.AND P1, PT, R27, R4, PT ;  /* 0x000000041b00720b */ /* 0x020fe40003f2e000 */
[----:B0-----:R-:W-:Y:S02]  /*04b0*/  P2R R16, PR, RZ, 0x8 ;  /* 0x00000008ff107803 */ /* 0x001fe40000000000 */
[C---:B------:R-:W-:Y:S02]  /*04c0*/  FSETP.NAN.AND P3, PT, R5.reuse, R5, PT ;  /* 0x000000050500720b */ /* 0x040fe40003f68000 */
[----:B------:R-:W-:Y:S02]  /*04d0*/  P2R R18, PR, RZ, 0x20 ;  /* 0x00000020ff127803 */ /* 0x000fe40000000000 */
[----:B------:R-:W-:Y:S02]  /*04e0*/  @P5 FSEL R5, R5, R28, P3 ;  /* 0x0000001c05055208 */ /* 0x000fe40001800000 */
[----:B------:R-:W-:-:S02]  /*04f0*/  FSETP.NAN.AND P3, PT, R4, R4, PT ;  /* 0x000000040400720b */ /* 0x000fc40003f68000 */
[----:B------:R-:W-:Y:S02]  /*0500*/  P2R R12, PR, RZ, 0x2 ;  /* 0x00000002ff0c7803 */ /* 0x000fe40000000000 */
[----:B------:R-:W-:Y:S02]  /*0510*/  @P1 FSEL R4, R4, R27, P3 ;  /* 0x0000001b04041208 */ /* 0x000fe40001800000 */
[----:B------:R-:W-:Y:S02]  /*0520*/  ISETP.NE.AND P1, PT, R18, RZ, PT ;  /* 0x000000ff1200720c */ /* 0x000fe40003f25270 */
[----:B------:R-:W-:Y:S02]  /*0530*/  FSETP.GT.AND P4, PT, R3, R0, PT ;  /* 0x000000000300720b */ /* 0x000fe40003f84000 */
[----:B------:R-:W-:Y:S02]  /*0540*/  P2R R11, PR, RZ, 0x1 ;  /* 0x00000001ff0b7803 */ /* 0x000fe40000000000 */
[----:B------:R-:W-:-:S02]  /*0550*/  P2R R17, PR, RZ, 0x10 ;  /* 0x00000010ff117803 */ /* 0x000fc40000000000 */
[----:B------:R-:W-:Y:S02]  /*0560*/  P2R R22, PR, RZ, 0x2 ;  /* 0x00000002ff167803 */ /* 0x000fe40000000000 */
[----:B------:R-:W-:Y:S02]  /*0570*/  FSETP.NAN.AND P3, PT, R3, R3, PT ;  /* 0x000000030300720b */ /* 0x000fe40003f68000 */
[----:B------:R-:W-:Y:S01]  /*0580*/  ISETP.NE.AND P1, PT, R17, RZ, PT ;  /* 0x000000ff1100720c */ /* 0x000fe20003f25270 */
[----:B------:R-:W-:Y:S01]  /*0590*/  IMAD.IADD R17, R24, 0x1, R25 ;  /* 0x0000000118117824 */ /* 0x000fe200078e0219 */
[----:B------:R-:W-:Y:S02]  /*05a0*/  FSETP.GT.AND P0, PT, R2, R19, PT ;  /* 0x000000130200720b */ /* 0x000fe40003f04000 */
[----:B------:R-:W-:Y:S01]  /*05b0*/  @!P4 FSEL R3, R3, R0, P3 ;  /* 0x000000000303c208 */ /* 0x000fe20001800000 */
[----:B------:R-:W-:Y:S01]  /*05c0*/  IMAD.MOV.U32 R0, RZ, RZ, RZ ;  /* 0x000000ffff007224 */ /* 0x000fe200078e00ff */
[----:B------:R-:W-:-:S02]  /*05d0*/  P2R R23, PR, RZ, 0x2 ;  /* 0x00000002ff177803 */ /* 0x000fc40000000000 */
[----:B------:R-:W-:Y:S01]  /*05e0*/  ISETP.NE.AND P1, PT, R16, RZ, PT ;  /* 0x000000ff1000720c */ /* 0x000fe20003f25270 */
[----:B------:R-:W-:Y:S01]  /*05f0*/  IMAD.WIDE R16, R17, 0x4, R14 ;  /* 0x0000000411107825 */ /* 0x000fe200078e020e */
[----:B------:R-:W-:-:S04]  /*0600*/  FSETP.NAN.AND P3, PT, R2, R2, PT ;  /* 0x000000020200720b */ /* 0x000fc80003f68000 */
[----:B------:R0:W2:Y:S01]  /*0610*/  @!P2 LDG.E.EL R0, desc[UR6][R16.64] ;  /* 0x000000061000a981 */ /* 0x0000a2000c2e1900 */
[----:B------:R-:W-:Y:S01]  /*0620*/  @!P0 FSEL R2, R2, R19, P3 ;  /* 0x0000001302028208 */ /* 0x000fe20001800000 */
[----:B------:R-:W-:-:S04]  /*0630*/  VIADD R19, R21, 0x10 ;  /* 0x0000001015137836 */ /* 0x000fc80000000000 */
[----:B------:R-:W-:Y:S02]  /*0640*/  IMAD.IADD R19, R10, 0x1, R19 ;  /* 0x000000010a137824 */ /* 0x000fe400078e0213 */
[----:B------:R-:W-:Y:S02]  /*0650*/  IMAD.MOV.U32 R25, RZ, RZ, RZ ;  /* 0x000000ffff197224 */ /* 0x000fe400078e00ff */
[----:B------:R-:W-:-:S04]  /*0660*/  IMAD.WIDE R18, R19, 0x4, R14 ;  /* 0x0000000413127825 */ /* 0x000fc800078e020e */
[----:B------:R-:W-:Y:S01]  /*0670*/  VIADD R27, R21, 0x11 ;  /* 0x00000011151b7836 */ /* 0x000fe20000000000 */
[----:B------:R1:W3:Y:S03]  /*0680*/  @!P2 LDG.E.EL R25, desc[UR6][R18.64] ;  /* 0x000000061219a981 */ /* 0x0002e6000c2e1900 */
[----:B------:R-:W-:Y:S01]  /*0690*/  IMAD.IADD R21, R20, 0x1, R27 ;  /* 0x0000000114157824 */ /* 0x000fe200078e021b */
[----:B------:R-:W-:-:S03]  /*06a0*/  CS2R R28, SRZ ;  /* 0x00000000001c7805 */ /* 0x000fc6000001ff00 */
[----:B------:R-:W-:-:S05]  /*06b0*/  IMAD.WIDE R20, R21, 0x4, R14 ;  /* 0x0000000415147825 */ /* 0x000fca00078e020e */
[----:B------:R4:W5:Y:S01]  /*06c0*/  @!P2 LDG.E.EL R28, desc[UR6][R20.64] ;  /* 0x00000006141ca981 */ /* 0x000962000c2e1900 */
[----:B------:R-:W-:-:S04]  /*06d0*/  IMAD.IADD R26, R26, 0x1, R27 ;  /* 0x000000011a1a7824 */ /* 0x000fc800078e021b */
[----:B0-----:R-:W-:-:S05]  /*06e0*/  IMAD.WIDE R16, R26, 0x4, R14 ;  /* 0x000000041a107825 */ /* 0x001fca00078e020e */
[----:B------:R-:W5:Y:S01]  /*06f0*/  @!P2 LDG.E.EL R29, desc[UR6][R16.64] ;  /* 0x00000006101da981 */ /* 0x000f62000c2e1900 */
[----:B------:R-:W-:Y:S02]  /*0700*/  IMAD.IADD R26, R24, 0x1, R27 ;  /* 0x00000001181a7824 */ /* 0x000fe400078e021b */
[----:B------:R-:W-:Y:S02]  /*0710*/  IMAD.MOV.U32 R24, RZ, RZ, RZ ;  /* 0x000000ffff187224 */ /* 0x000fe400078e00ff */
[----:B-1----:R-:W-:-:S05]  /*0720*/  IMAD.WIDE R18, R26, 0x4, R14 ;  /* 0x000000041a127825 */ /* 0x002fca00078e020e */
[----:B------:R-:W5:Y:S01]  /*0730*/  @!P2 LDG.E.EL R24, desc[UR6][R18.64] ;  /* 0x000000061218a981 */ /* 0x000f62000c2e1900 */
[----:B------:R-:W-:Y:S02]  /*0740*/  IMAD.IADD R27, R10, 0x1, R27 ;  /* 0x000000010a1b7824 */ /* 0x000fe400078e021b */
[----:B----4-:R-:W-:Y:S02]  /*0750*/  IMAD.MOV.U32 R20, RZ, RZ, RZ ;  /* 0x000000ffff147224 */ /* 0x010fe400078e00ff */
[----:B------:R-:W-:-:S05]  /*0760*/  IMAD.WIDE R14, R27, 0x4, R14 ;  /* 0x000000041b0e7825 */ /* 0x000fca00078e020e */
[----:B------:R-:W4:Y:S01]  /*0770*/  @!P2 LDG.E.EL R20, desc[UR6][R14.64] ;  /* 0x000000060e14a981 */ /* 0x000f22000c2e1900 */
[----:B------:R-:W-:Y:S01]  /*0780*/  P2R R13, PR, RZ, 0x1 ;  /* 0x00000001ff0d7803 */ /* 0x000fe20000000000 */
[----:B------:R-:W-:Y:S01]  /*0790*/  UPRMT UR4, UR5, 0x654, UR4 ;  /* 0x0000065405047896 */ /* 0x000fe20008000004 */
[----:B------:R-:W-:-:S04]  /*07a0*/  SHF.R.S32.HI R8, RZ, 0x1c, R8 ;  /* 0x0000001cff087819 */ /* 0x000fc80000011408 */
[----:B------:R-:W-:Y:S02]  /*07b0*/  SGXT R8, R8, 0x1 ;  /* 0x000000010808781a */ /* 0x000fe40000000200 */
[-C--:B--2---:R-:W-:Y:S02]  /*07c0*/  FSETP.GEU.AND P2, PT, R3, R0.reuse, PT ;  /* 0x000000000300720b */ /* 0x084fe40003f4e000 */
[----:B------:R-:W-:-:S11]  /*07d0*/  FSETP.NAN.AND P3, PT, R0, R0, PT ;  /* 0x000000000000720b */ /* 0x000fd60003f68000 */
[----:B------:R-:W-:Y:S02]  /*07e0*/  @P2 FSEL R0, R0, R3, P3 ;  /* 0x0000000300002208 */ /* 0x000fe40001800000 */
[-C--:B---3--:R-:W-:Y:S02]  /*07f0*/  FSETP.GEU.AND P3, PT, R2, R25.reuse, PT ;  /* 0x000000190200720b */ /* 0x088fe40003f6e000 */
[----:B------:R-:W-:-:S11]  /*0800*/  FSETP.NAN.AND P4, PT, R25, R25, PT ;  /* 0x000000191900720b */ /* 0x000fd60003f88000 */
[----:B------:R-:W-:Y:S02]  /*0810*/  @P3 FSEL R25, R25, R2, P4 ;  /* 0x0000000219193208 */ /* 0x000fe40002000000 */
[-C--:B-----5:R-:W-:Y:S02]  /*0820*/  FSETP.GEU.AND P4, PT, R5, R28.reuse, PT ;  /* 0x0000001c0500720b */ /* 0x0a0fe40003f8e000 */
[----:B------:R-:W-:-:S11]  /*0830*/  FSETP.NAN.AND P5, PT, R28, R28, PT ;  /* 0x0000001c1c00720b */ /* 0x000fd60003fa8000 */
[----:B------:R-:W-:Y:S02]  /*0840*/  @P4 SEL R28, R28, R5, P5 ;  /* 0x000000051c1c4207 */ /* 0x000fe40002800000 */
[-C--:B------:R-:W-:Y:S02]  /*0850*/  FSETP.GEU.AND P5, PT, R4, R29.reuse, PT ;  /* 0x0000001d0400720b */ /* 0x080fe40003fae000 */
[----:B------:R-:W-:-:S11]  /*0860*/  FSETP.NAN.AND P6, PT, R29, R29, PT ;  /* 0x0000001d1d00720b */ /* 0x000fd60003fc8000 */
[----:B------:R-:W-:Y:S02]  /*0870*/  @P5 SEL R29, R29, R4, P6 ;  /* 0x000000041d1d5207 */ /* 0x000fe40003000000 */
[-C--:B------:R-:W-:Y:S01]  /*0880*/  FSETP.GEU.AND P6, PT, R0, R24.reuse, PT ;  /* 0x000000180000720b */ /* 0x080fe20003fce000 */
[----:B------:R-:W0:Y:S01]  /*0890*/  S2R R3, SR_TID.X ;  /* 0x0000000000037919 */ /* 0x000e220000002100 */
[----:B------:R-:W-:-:S11]  /*08a0*/  FSETP.NAN.AND P0, PT, R24, R24, PT ;  /* 0x000000181800720b */ /* 0x000fd60003f08000 */
[----:B------:R-:W-:Y:S02]  /*08b0*/  @P6 SEL R24, R24, R0, P0 ;  /* 0x0000000018186207 */ /* 0x000fe40000000000 */
[----:B------:R-:W-:-:S04]  /*08c0*/  ISETP.NE.AND P0, PT, R11, RZ, PT ;  /* 0x000000ff0b00720c */ /* 0x000fc80003f05270 */
[----:B------:R-:W-:Y:S02]  /*08d0*/  SEL R10, RZ, 0x1, !P0 ;  /* 0x00000001ff0a7807 */ /* 0x000fe40004000000 */
[-C--:B----4-:R-:W-:Y:S02]  /*08e0*/  FSETP.GEU.AND P0, PT, R25, R20.reuse, PT ;  /* 0x000000141900720b */ /* 0x090fe40003f0e000 */
[----:B------:R-:W-:Y:S02]  /*08f0*/  SEL R5, RZ, 0x1, !P1 ;  /* 0x00000001ff057807 */ /* 0x000fe40004800000 */
[----:B------:R-:W-:Y:S01]  /*0900*/  FSETP.NAN.AND P1, PT, R20, R20, PT ;  /* 0x000000141400720b */ /* 0x000fe20003f28000 */
[----:B------:R-:W-:-:S08]  /*0910*/  IMAD.SHL.U32 R2, R6, 0x4, RZ ;  /* 0x0000000406027824 */ /* 0x000fd000078e00ff */
[----:B------:R-:W-:Y:S02]  /*0920*/  @P0 SEL R20, R20, R25, P1 ;  /* 0x0000001914140207 */ /* 0x000fe40000800000 */
[----:B------:R-:W-:-:S04]  /*0930*/  ISETP.NE.AND P1, PT, R23, RZ, PT ;  /* 0x000000ff1700720c */ /* 0x000fc80003f25270 */
[----:B------:R-:W-:Y:S02]  /*0940*/  SEL R11, RZ, 0x1, !P1 ;  /* 0x00000001ff0b7807 */ /* 0x000fe40004800000 */
[----:B------:R-:W-:Y:S01]  /*0950*/  ISETP.NE.AND P1, PT, R22, RZ, PT ;  /* 0x000000ff1600720c */ /* 0x000fe20003f25270 */
[----:B0-----:R-:W-:Y:S01]  /*0960*/  IMAD.SHL.U32 R0, R3, 0x8, RZ ;  /* 0x0000000803007824 */ /* 0x001fe200078e00ff */
[----:B------:R-:W-:Y:S02]  /*0970*/  SHF.R.U32.HI R15, RZ, 0x6, R3 ;  /* 0x00000006ff0f7819 */ /* 0x000fe40000011603 */
[----:B------:R-:W-:Y:S02]  /*0980*/  SEL R5, R5, 0x2, P1 ;  /* 0x0000000205057807 */ /* 0x000fe40000800000 */
[----:B------:R-:W-:Y:S02]  /*0990*/  ISETP.NE.AND P1, PT, R12, RZ, PT ;  /* 0x000000ff0c00720c */ /* 0x000fe40003f25270 */
[----:B------:R-:W-:-:S02]  /*09a0*/  LOP3.LUT R12, R3, 0x40, RZ, 0xc0, !PT ;  /* 0x00000040030c7812 */ /* 0x000fc400078ec0ff */
[----:B------:R-:W-:Y:S02]  /*09b0*/  LOP3.LUT R3, R2, 0xfc, RZ, 0xc0, !PT ;  /* 0x000000fc02037812 */ /* 0x000fe400078ec0ff */
[----:B------:R-:W-:Y:S02]  /*09c0*/  SGXT.U32 R15, R15, 0x1 ;  /* 0x000000010f0f781a */ /* 0x000fe40000000000 */
[----:B------:R-:W-:Y:S01]  /*09d0*/  LOP3.LUT R0, R0, 0x1f8, RZ, 0xc0, !PT ;  /* 0x000001f800007812 */ /* 0x000fe200078ec0ff */
[----:B------:R-:W-:-:S03]  /*09e0*/  IMAD R12, R12, 0x4, R3 ;  /* 0x000000040c0c7824 */ /* 0x000fc600078e0203 */
[----:B------:R-:W-:-:S04]  /*09f0*/  LOP3.LUT R3, R0, R15, RZ, 0xfc, !PT ;  /* 0x0000000f00037212 */ /* 0x000fc800078efcff */
[----:B------:R-:W-:-:S04]  /*0a00*/  LEA.HI R4, R0, R3, RZ, 0x1f ;  /* 0x0000000300047211 */ /* 0x000fc800078ff8ff */
[----:B------:R-:W-:-:S05]  /*0a10*/  LEA R15, R4, UR4, 0x2 ;  /* 0x00000004040f7c11 */ /* 0x000fca000f8e10ff */
[----:B------:R-:W-:Y:S04]  /*0a20*/  STS [R15], R28 ;  /* 0x0000001c0f007388 */ /* 0x000fe80000000800 */
[----:B------:R-:W-:Y:S04]  /*0a30*/  STS [R15+0x8], R29 ;  /* 0x0000081d0f007388 */ /* 0x000fe80000000800 */
[----:B------:R-:W-:Y:S04]  /*0a40*/  STS [R15+0x10], R24 ;  /* 0x000010180f007388 */ /* 0x000fe80000000800 */
[----:B------:R-:W-:Y:S01]  /*0a50*/  STS [R15+0x18], R20 ;  /* 0x000018140f007388 */ /* 0x000fe20000000800 */
[----:B------:R-:W-:-:S04]  /*0a60*/  SHF.R.U32.HI R14, RZ, 0x1, R12 ;  /* 0x00000001ff0e7819 */ /* 0x000fc8000001160c */
[----:B------:R-:W-:-:S05]  /*0a70*/  LOP3.LUT R3, R14, 0xfc, RZ, 0xc0, !PT ;  /* 0x000000fc0e037812 */ /* 0x000fca00078ec0ff */
[----:B------:R-:W-:-:S05]  /*0a80*/  IMAD.IADD R0, R12, 0x1, R3 ;  /* 0x000000010c007824 */ /* 0x000fca00078e0203 */
[----:B------:R-:W-:Y:S01]  /*0a90*/  LEA R16, R0, UR4, 0x2 ;  /* 0x0000000400107c11 */ /* 0x000fe2000f8e10ff */
[----:B------:R-:W-:Y:S01]  /*0aa0*/  BAR.SYNC.DEFER_BLOCKING 0x0 ;  /* 0x0000000000007b1d */ /* 0x000fe20000010000 */
[----:B------:R-:W-:Y:S02]  /*0ab0*/  LOP3.LUT R9, R9, 0x4, R2, 0xf8, !PT ;  /* 0x0000000409097812 */ /* 0x000fe400078ef802 */
[----:B------:R-:W-:-:S05]  /*0ac0*/  SHF.R.U32.HI R6, RZ, 0x1, R6 ;  /* 0x00000001ff067819 */ /* 0x000fca0000011606 */
[----:B------:R-:W0:Y:S01]  /*0ad0*/  LDC.64 R2, c[0x0][0x218] ;  /* 0x00008600ff027b82 */ /* 0x000e220000000a00 */
[----:B------:R-:W-:Y:S01]  /*0ae0*/  LEA.HI R8, R8, R9, RZ, 0x8 ;  /* 0x0000000908087211 */ /* 0x000fe200078f40ff */
[----:B------:R-:W1:Y:S01]  /*0af0*/  LDS.128 R16, [R16] ;  /* 0x0000000010107984 */ /* 0x000e620000000c00 */
[----:B------:R-:W-:Y:S02]  /*0b00*/  SGXT.U32 R6, R6, 0x6 ;  /* 0x000000060606781a */ /* 0x000fe40000000000 */
[C---:B------:R-:W-:Y:S01]  /*0b10*/  LOP3.LUT R12, R8.reuse, 0xffffff00, RZ, 0xc0, !PT ;  /* 0xffffff00080c7812 */ /* 0x040fe200078ec0ff */
[----:B------:R-:W-:Y:S01]  /*0b20*/  IMAD.SHL.U32 R8, R8, 0x40, RZ ;  /* 0x0000004008087824 */ /* 0x000fe200078e00ff */
[----:B------:R-:W-:-:S03]  /*0b30*/  LOP3.LUT R6, R7, R6, RZ, 0xfc, !PT ;  /* 0x0000000607067212 */ /* 0x000fc600078efcff */
[----:B------:R-:W-:Y:S01]  /*0b40*/  IMAD.IADD R9, R9, 0x1, -R12 ;  /* 0x0000000109097824 */ /* 0x000fe200078e0a0c */
[----:B------:R-:W-:Y:S02]  /*0b50*/  SEL R10, R10, 0x2, P1 ;  /* 0x000000020a0a7807 */ /* 0x000fe40000800000 */
[----:B------:R-:W-:Y:S01]  /*0b60*/  LOP3.LUT R8, R8, 0xffffc000, RZ, 0xc0, !PT ;  /* 0xffffc00008087812 */ /* 0x000fe200078ec0ff */
[C---:B------:R-:W-:Y:S01]  /*0b70*/  IMAD R9, R6.reuse, 0x100, R9 ;  /* 0x0000010006097824 */ /* 0x040fe200078e0209 */
[----:B------:R-:W-:-:S03]  /*0b80*/  ISETP.GE.AND P1, PT, R6, 0x40, PT ;  /* 0x000000400600780c */ /* 0x000fc60003f26270 */
[----:B------:R-:W-:-:S04]  /*0b90*/  IMAD.IADD R9, R9, 0x1, R8 ;  /* 0x0000000109097824 */ /* 0x000fc800078e0208 */
[----:B0-----:R-:W-:Y:S01]  /*0ba0*/  IMAD.WIDE R2, R9, 0x4, R2 ;  /* 0x0000000409027825 */ /* 0x001fe200078e0202 */
[----:B------:R-:W-:Y:S02]  /*0bb0*/  SEL R11, R11, 0x2, P2 ;  /* 0x000000020b0b7807 */ /* 0x000fe40001000000 */
[----:B------:R-:W-:-:S04]  /*0bc0*/  ISETP.NE.AND P2, PT, R13, RZ, PT ;  /* 0x000000ff0d00720c */ /* 0x000fc80003f45270 */
[----:B------:R-:W-:Y:S01]  /*0bd0*/  SEL R6, RZ, 0x1, !P2 ;  /* 0x00000001ff067807 */ /* 0x000fe20005000000 */
[----:B-1----:R0:W-:Y:S03]  /*0be0*/  @!P1 STG.E.128 desc[UR6][R2.64], R16 ;  /* 0x0000001002009986 */ /* 0x0021e6000c101d06 */
[----:B------:R-:W-:Y:S02]  /*0bf0*/  SEL R6, R6, 0x2, P3 ;  /* 0x0000000206067807 */ /* 0x000fe40001800000 */
[----:B------:R-:W-:Y:S01]  /*0c00*/  SEL R5, R5, 0x3, P4 ;  /* 0x0000000305057807 */ /* 0x000fe20002000000 */
[----:B------:R-:W-:Y:S01]  /*0c10*/  BAR.SYNC.DEFER_BLOCKING 0x0 ;  /* 0x0000000000007b1d */ /* 0x000fe20000010000 */
[----:B------:R-:W-:Y:S02]  /*0c20*/  SEL R13, R10, 0x3, P5 ;  /* 0x000000030a0d7807 */ /* 0x000fe40002800000 */
[----:B------:R-:W-:-:S02]  /*0c30*/  SEL R11, R11, 0x3, P6 ;  /* 0x000000030b0b7807 */ /* 0x000fc40003000000 */
[----:B------:R-:W-:Y:S01]  /*0c40*/  SEL R15, R6, 0x3, P0 ;  /* 0x00000003060f7807 */ /* 0x000fe20000000000 */
[----:B------:R0:W-:Y:S04]  /*0c50*/  STS.U8 [R4+UR4], R5 ;  /* 0x0000000504007988 */ /* 0x0001e80008000004 */
[----:B------:R0:W-:Y:S04]  /*0c60*/  STS.U8 [R4+UR4+0x2], R13 ;  /* 0x0000020d04007988 */ /* 0x0001e80008000004 */
[----:B------:R0:W-:Y:S04]  /*0c70*/  STS.U8 [R4+UR4+0x4], R11 ;  /* 0x0000040b04007988 */ /* 0x0001e80008000004 */
[----:B------:R0:W-:Y:S01]  /*0c80*/  STS.U8 [R4+UR4+0x6], R15 ;  /* 0x0000060f04007988 */ /* 0x0001e20008000004 */
[----:B------:R-:W-:Y:S01]  /*0c90*/  BAR.SYNC.DEFER_BLOCKING 0x0 ;  /* 0x0000000000007b1d */ /* 0x000fe20000010000 */
[----:B------:R-:W-:-:S04]  /*0ca0*/  IADD3 R6, P0, R9, UR8, RZ ;  /* 0x0000000809067c10 */ /* 0x000fc8000ff1e0ff */
[----:B------:R-:W-:Y:S01]  /*0cb0*/  LEA.HI.X.SX32 R7, R9, UR9, 0x1, P0 ;  /* 0x0000000909077c11 */ /* 0x000fe200080f0eff */
[----:B0-----:R-:W-:Y:S08]  /*0cc0*/  @P1 EXIT ;  /* 0x000000000000194d */ /* 0x001ff00003800000 */
[----:B------:R-:W0:Y:S04]  /*0cd0*/  LDS R3, [R0+UR4] ;  /* 0x0000000400037984 */ /* 0x000e280008000800 */
[----:B0-----:R-:W-:Y:S01]  /*0ce0*/  STG.E desc[UR6][R6.64], R3 ;  /* 0x0000000306007986 */ /* 0x001fe2000c101906 */
[----:B------:R-:W-:Y:S05]  /*0cf0*/  EXIT ;  /* 0x000000000000794d */ /* 0x000fea0003800000 */
.L_x_0:
[----:B------:R-:W-:-:S00]  /*0d00*/  BRA `(.L_x_0) ;  /* 0xfffffffc00fc7947 */ /* 0x000fc0000383ffff */
[----:B------:R-:W-:-:S00]  /*0d10*/  NOP ;  /* 0x0000000000007918 */ /* 0x000fc00000000000 */
        /* <DEDUP_REMOVED lines=14> */
.L_x_1:


//--------------------- .nv.shared.triton_poi_fused_max_pool2d_with_indices_20 --------------------------
	.section	.nv.shared.triton_poi_fused_max_pool2d_with_indices_20,"aw",@nobits
	.sectionflags	@""
	.align	16
	.zero		1024


//--------------------- .nv.constant0.triton_poi_fused_max_pool2d_with_indices_20 --------------------------
	.section	.nv.constant0.triton_poi_fused_max_pool2d_with_indices_20,"a",@progbits
	.sectionflags	@""
	.align	4
.nv.constant0.triton_poi_fused_max_pool2d_with_indices_20:
	.zero		560
